//
// Generated by NVIDIA NVVM Compiler
//
// Compiler Build ID: CL-36424714
// Cuda compilation tools, release 13.0, V13.0.88
// Based on NVVM 20.0.0
//

.version 9.0
.target sm_100
.address_size 64

	// .globl	_Z16naive_prefix_sumPiS_i

.visible .entry _Z16naive_prefix_sumPiS_i(
	.param .u64 .ptr .align 1 _Z16naive_prefix_sumPiS_i_param_0,
	.param .u64 .ptr .align 1 _Z16naive_prefix_sumPiS_i_param_1,
	.param .u32 _Z16naive_prefix_sumPiS_i_param_2
)
{
	.reg .pred 	%p<10>;
	.reg .b32 	%r<105>;
	.reg .b64 	%rd<20>;

	ld.param.u64 	%rd9, [_Z16naive_prefix_sumPiS_i_param_0];
	ld.param.u64 	%rd8, [_Z16naive_prefix_sumPiS_i_param_1];
	ld.param.u32 	%r31, [_Z16naive_prefix_sumPiS_i_param_2];
	cvta.to.global.u64 	%rd1, %rd9;
	mov.u32 	%r1, %tid.x;
	setp.ge.s32 	%p1, %r1, %r31;
	@%p1 bra 	$L__BB0_14;
	add.s32 	%r2, %r1, 1;
	and.b32  	%r3, %r2, 15;
	setp.lt.u32 	%p2, %r1, 15;
	mov.b32 	%r97, 0;
	mov.u32 	%r104, %r97;
	@%p2 bra 	$L__BB0_4;
	and.b32  	%r97, %r2, 2032;
	neg.s32 	%r91, %r97;
	add.s64 	%rd18, %rd1, 32;
	mov.b32 	%r104, 0;
$L__BB0_3:
	.pragma "nounroll";
	ld.global.u32 	%r35, [%rd18+-32];
	add.s32 	%r36, %r35, %r104;
	ld.global.u32 	%r37, [%rd18+-28];
	add.s32 	%r38, %r37, %r36;
	ld.global.u32 	%r39, [%rd18+-24];
	add.s32 	%r40, %r39, %r38;
	ld.global.u32 	%r41, [%rd18+-20];
	add.s32 	%r42, %r41, %r40;
	ld.global.u32 	%r43, [%rd18+-16];
	add.s32 	%r44, %r43, %r42;
	ld.global.u32 	%r45, [%rd18+-12];
	add.s32 	%r46, %r45, %r44;
	ld.global.u32 	%r47, [%rd18+-8];
	add.s32 	%r48, %r47, %r46;
	ld.global.u32 	%r49, [%rd18+-4];
	add.s32 	%r50, %r49, %r48;
	ld.global.u32 	%r51, [%rd18];
	add.s32 	%r52, %r51, %r50;
	ld.global.u32 	%r53, [%rd18+4];
	add.s32 	%r54, %r53, %r52;
	ld.global.u32 	%r55, [%rd18+8];
	add.s32 	%r56, %r55, %r54;
	ld.global.u32 	%r57, [%rd18+12];
	add.s32 	%r58, %r57, %r56;
	ld.global.u32 	%r59, [%rd18+16];
	add.s32 	%r60, %r59, %r58;
	ld.global.u32 	%r61, [%rd18+20];
	add.s32 	%r62, %r61, %r60;
	ld.global.u32 	%r63, [%rd18+24];
	add.s32 	%r64, %r63, %r62;
	ld.global.u32 	%r65, [%rd18+28];
	add.s32 	%r104, %r65, %r64;
	add.s32 	%r91, %r91, 16;
	add.s64 	%rd18, %rd18, 64;
	setp.ne.s32 	%p3, %r91, 0;
	@%p3 bra 	$L__BB0_3;
$L__BB0_4:
	setp.eq.s32 	%p4, %r3, 0;
	@%p4 bra 	$L__BB0_13;
	and.b32  	%r13, %r2, 7;
	setp.lt.u32 	%p5, %r3, 8;
	@%p5 bra 	$L__BB0_7;
	mul.wide.u32 	%rd10, %r97, 4;
	add.s64 	%rd11, %rd1, %rd10;
	ld.global.u32 	%r67, [%rd11];
	add.s32 	%r68, %r67, %r104;
	ld.global.u32 	%r69, [%rd11+4];
	add.s32 	%r70, %r69, %r68;
	ld.global.u32 	%r71, [%rd11+8];
	add.s32 	%r72, %r71, %r70;
	ld.global.u32 	%r73, [%rd11+12];
	add.s32 	%r74, %r73, %r72;
	ld.global.u32 	%r75, [%rd11+16];
	add.s32 	%r76, %r75, %r74;
	ld.global.u32 	%r77, [%rd11+20];
	add.s32 	%r78, %r77, %r76;
	ld.global.u32 	%r79, [%rd11+24];
	add.s32 	%r80, %r79, %r78;
	ld.global.u32 	%r81, [%rd11+28];
	add.s32 	%r104, %r81, %r80;
	add.s32 	%r97, %r97, 8;
$L__BB0_7:
	setp.eq.s32 	%p6, %r13, 0;
	@%p6 bra 	$L__BB0_13;
	and.b32  	%r19, %r2, 3;
	setp.lt.u32 	%p7, %r13, 4;
	@%p7 bra 	$L__BB0_10;
	mul.wide.u32 	%rd12, %r97, 4;
	add.s64 	%rd13, %rd1, %rd12;
	ld.global.u32 	%r83, [%rd13];
	add.s32 	%r84, %r83, %r104;
	ld.global.u32 	%r85, [%rd13+4];
	add.s32 	%r86, %r85, %r84;
	ld.global.u32 	%r87, [%rd13+8];
	add.s32 	%r88, %r87, %r86;
	ld.global.u32 	%r89, [%rd13+12];
	add.s32 	%r104, %r89, %r88;
	add.s32 	%r97, %r97, 4;
$L__BB0_10:
	setp.eq.s32 	%p8, %r19, 0;
	@%p8 bra 	$L__BB0_13;
	mul.wide.u32 	%rd14, %r97, 4;
	add.s64 	%rd19, %rd1, %rd14;
	neg.s32 	%r102, %r19;
$L__BB0_12:
	.pragma "nounroll";
	ld.global.u32 	%r90, [%rd19];
	add.s32 	%r104, %r90, %r104;
	add.s64 	%rd19, %rd19, 4;
	add.s32 	%r102, %r102, 1;
	setp.ne.s32 	%p9, %r102, 0;
	@%p9 bra 	$L__BB0_12;
$L__BB0_13:
	cvta.to.global.u64 	%rd15, %rd8;
	mul.wide.u32 	%rd16, %r1, 4;
	add.s64 	%rd17, %rd15, %rd16;
	st.global.u32 	[%rd17], %r104;
$L__BB0_14:
	ret;

}


// ===== COMPILED SASS (sm_100) =====

	.target	sm_100

	.elftype	@"ET_EXEC"


//--------------------- .note.nv.tkinfo           --------------------------
	.section	.note.nv.tkinfo,"",@"SHT_NOTE"
	.sectionflags	@"SHF_NOTE_NV_TKINFO"
	.tkinfo
        /*0018*/ 	.word	0x00000002
        /*0030*/ 	.string	""
        /*0030*/ 	.string	"ptxas"
        /*0030*/ 	.string	"Cuda compilation tools, release 13.0, V13.0.88"
        /*0030*/ 	.string	"Build cuda_13.0.r13.0/compiler.36424714_0"
        /*0030*/ 	.string	"-arch sm_100 -m 64 "



//--------------------- .note.nv.cuinfo           --------------------------
	.section	.note.nv.cuinfo,"",@"SHT_NOTE"
	.sectionflags	@"SHF_NOTE_NV_CUINFO"
        /*0018*/ 	.short	0x0002
        /*001a*/ 	.short	0x0064
        /*001c*/ 	.short	0x0082
	.zero		2


//--------------------- .nv.info                  --------------------------
	.section	.nv.info,"",@"SHT_CUDA_INFO"
	.align	4


	//----- nvinfo : EIATTR_REGCOUNT
	.align		4
        /*0000*/ 	.byte	0x04, 0x2f
        /*0002*/ 	.short	(.L_1 - .L_0)
	.align		4
.L_0:
        /*0004*/ 	.word	index@(_Z16naive_prefix_sumPiS_i)
        /*0008*/ 	.word	0x0000001b


	//----- nvinfo : EIATTR_FRAME_SIZE
	.align		4
.L_1:
        /*000c*/ 	.byte	0x04, 0x11
        /*000e*/ 	.short	(.L_3 - .L_2)
	.align		4
.L_2:
        /*0010*/ 	.word	index@(_Z16naive_prefix_sumPiS_i)
        /*0014*/ 	.word	0x00000000


	//----- nvinfo : EIATTR_MIN_STACK_SIZE
	.align		4
.L_3:
        /*0018*/ 	.byte	0x04, 0x12
        /*001a*/ 	.short	(.L_5 - .L_4)
	.align		4
.L_4:
        /*001c*/ 	.word	index@(_Z16naive_prefix_sumPiS_i)
        /*0020*/ 	.word	0x00000000
.L_5:


//--------------------- .nv.compat                --------------------------
	.section	.nv.compat,"",@"SHT_CUDA_COMPAT_INFO"
	.align	4
        /*0000*/ 	.byte	0x02, 0x09, 0x00, 0x00, 0x02, 0x02, 0x01, 0x00, 0x02, 0x05, 0x05, 0x00, 0x03, 0x07, 0x01, 0x01
        /*0010*/ 	.byte	0x02, 0x03, 0x00, 0x00, 0x02, 0x06, 0x01, 0x00, 0x04, 0x0b, 0x08, 0x00, 0x09, 0x00, 0x00, 0x00
        /*0020*/ 	.byte	0x00, 0x00, 0x00, 0x00


//--------------------- .nv.info._Z16naive_prefix_sumPiS_i --------------------------
	.section	.nv.info._Z16naive_prefix_sumPiS_i,"",@"SHT_CUDA_INFO"
	.sectionflags	@""
	.align	4


	//----- nvinfo : EIATTR_CUDA_API_VERSION
	.align		4
        /*0000*/ 	.byte	0x04, 0x37
        /*0002*/ 	.short	(.L_7 - .L_6)
.L_6:
        /*0004*/ 	.word	0x00000082


	//----- nvinfo : EIATTR_KPARAM_INFO
	.align		4
.L_7:
        /*0008*/ 	.byte	0x04, 0x17
        /*000a*/ 	.short	(.L_9 - .L_8)
.L_8:
        /*000c*/ 	.word	0x00000000
        /*0010*/ 	.short	0x0002
        /*0012*/ 	.short	0x0010
        /*0014*/ 	.byte	0x00, 0xf0, 0x11, 0x00


	//----- nvinfo : EIATTR_KPARAM_INFO
	.align		4
.L_9:
        /*0018*/ 	.byte	0x04, 0x17
        /*001a*/ 	.short	(.L_11 - .L_10)
.L_10:
        /*001c*/ 	.word	0x00000000
        /*0020*/ 	.short	0x0001
        /*0022*/ 	.short	0x0008
        /*0024*/ 	.byte	0x00, 0xf5, 0x21, 0x00


	//----- nvinfo : EIATTR_KPARAM_INFO
	.align		4
.L_11:
        /*0028*/ 	.byte	0x04, 0x17
        /*002a*/ 	.short	(.L_13 - .L_12)
.L_12:
        /*002c*/ 	.word	0x00000000
        /*0030*/ 	.short	0x0000
        /*0032*/ 	.short	0x0000
        /*0034*/ 	.byte	0x00, 0xf5, 0x21, 0x00


	//----- nvinfo : EIATTR_SPARSE_MMA_MASK
	.align		4
.L_13:
        /*0038*/ 	.byte	0x03, 0x50
        /*003a*/ 	.short	0x0000


	//----- nvinfo : EIATTR_MAXREG_COUNT
	.align		4
        /*003c*/ 	.byte	0x03, 0x1b
        /*003e*/ 	.short	0x00ff


	//----- nvinfo : EIATTR_MERCURY_ISA_VERSION
	.align		4
        /*0040*/ 	.byte	0x03, 0x5f
        /*0042*/ 	.short	0x0101


	//----- nvinfo : EIATTR_VRC_CTA_INIT_COUNT
	.align		4
        /*0044*/ 	.byte	0x02, 0x4a
	.zero		1
	.zero		1


	//----- nvinfo : EIATTR_EXIT_INSTR_OFFSETS
	.align		4
        /*0048*/ 	.byte	0x04, 0x1c
        /*004a*/ 	.short	(.L_15 - .L_14)


	//   ....[0]....
.L_14:
        /*004c*/ 	.word	0x00000040


	//   ....[1]....
        /*0050*/ 	.word	0x000006b0


	//----- nvinfo : EIATTR_CRS_STACK_SIZE
	.align		4
.L_15:
        /*0054*/ 	.byte	0x04, 0x1e
        /*0056*/ 	.short	(.L_17 - .L_16)
.L_16:
        /*0058*/ 	.word	0x00000000


	//----- nvinfo : EIATTR_CBANK_PARAM_SIZE
	.align		4
.L_17:
        /*005c*/ 	.byte	0x03, 0x19
        /*005e*/ 	.short	0x0014


	//----- nvinfo : EIATTR_PARAM_CBANK
	.align		4
        /*0060*/ 	.byte	0x04, 0x0a
        /*0062*/ 	.short	(.L_19 - .L_18)
	.align		4
.L_18:
        /*0064*/ 	.word	index@(.nv.constant0._Z16naive_prefix_sumPiS_i)
        /*0068*/ 	.short	0x0380
        /*006a*/ 	.short	0x0014


	//----- nvinfo : EIATTR_SW_WAR
	.align		4
.L_19:
        /*006c*/ 	.byte	0x04, 0x36
        /*006e*/ 	.short	(.L_21 - .L_20)
.L_20:
        /*0070*/ 	.word	0x00000008
.L_21:


//--------------------- .nv.callgraph             --------------------------
	.section	.nv.callgraph,"",@"SHT_CUDA_CALLGRAPH"
	.align	4
	.sectionentsize	8
	.align		4
        /*0000*/ 	.word	0x00000000
	.align		4
        /*0004*/ 	.word	0xffffffff
	.align		4
        /*0008*/ 	.word	0x00000000
	.align		4
        /*000c*/ 	.word	0xfffffffe
	.align		4
        /*0010*/ 	.word	0x00000000
	.align		4
        /*0014*/ 	.word	0xfffffffd
	.align		4
        /*0018*/ 	.word	0x00000000
	.align		4
        /*001c*/ 	.word	0xfffffffc


//--------------------- .text._Z16naive_prefix_sumPiS_i --------------------------
	.section	.text._Z16naive_prefix_sumPiS_i,"ax",@progbits
	.align	128
        .global         _Z16naive_prefix_sumPiS_i
        .type           _Z16naive_prefix_sumPiS_i,@function
        .size           _Z16naive_prefix_sumPiS_i,(.L_x_11 - _Z16naive_prefix_sumPiS_i)
        .other          _Z16naive_prefix_sumPiS_i,@"STO_CUDA_ENTRY STV_DEFAULT"
_Z16naive_prefix_sumPiS_i:
.text._Z16naive_prefix_sumPiS_i:
[----:B------:R-:W-:Y:S01]  /*0000*/  LDC R1, c[0x0][0x37c] ;  /* 0x0000df00ff017b82 */ /* 0x000fe20000000800 */
[----:B------:R-:W0:Y:S01]  /*0010*/  S2R R2, SR_TID.X ;  /* 0x0000000000027919 */ /* 0x000e220000002100 */
[----:B------:R-:W0:Y:S02]  /*0020*/  LDCU UR4, c[0x0][0x390] ;  /* 0x00007200ff0477ac */ /* 0x000e240008000800 */
[----:B0-----:R-:W-:-:S13]  /*0030*/  ISETP.GE.AND P0, PT, R2, UR4, PT ;  /* 0x0000000402007c0c */ /* 0x001fda000bf06270 */
[----:B------:R-:W-:Y:S05]  /*0040*/  @P0 EXIT ;  /* 0x000000000000094d */ /* 0x000fea0003800000 */
[C---:B------:R-:W-:Y:S01]  /*0050*/  ISETP.GE.U32.AND P1, PT, R2.reuse, 0xf, PT ;  /* 0x0000000f0200780c */ /* 0x040fe20003f26070 */
[----:B------:R-:W-:Y:S01]  /*0060*/  VIADD R6, R2, 0x1 ;  /* 0x0000000102067836 */ /* 0x000fe20000000000 */
[----:B------:R-:W0:Y:S01]  /*0070*/  LDCU.64 UR6, c[0x0][0x358] ;  /* 0x00006b00ff0677ac */ /* 0x000e220008000a00 */
[----:B------:R-:W-:Y:S01]  /*0080*/  BSSY.RECONVERGENT B0, `(.L_x_0) ;  /* 0x000002c000007945 */ /* 0x000fe20003800200 */
[----:B------:R-:W-:Y:S02]  /*0090*/  IMAD.MOV.U32 R3, RZ, RZ, RZ ;  /* 0x000000ffff037224 */ /* 0x000fe400078e00ff */
[----:B------:R-:W-:Y:S01]  /*00a0*/  LOP3.LUT R24, R6, 0xf, RZ, 0xc0, !PT ;  /* 0x0000000f06187812 */ /* 0x000fe200078ec0ff */
[----:B------:R-:W-:-:S03]  /*00b0*/  IMAD.MOV.U32 R0, RZ, RZ, RZ ;  /* 0x000000ffff007224 */ /* 0x000fc600078e00ff */
[----:B------:R-:W-:-:S03]  /*00c0*/  ISETP.NE.AND P0, PT, R24, RZ, PT ;  /* 0x000000ff1800720c */ /* 0x000fc60003f05270 */
[----:B------:R-:W-:Y:S10]  /*00d0*/  @!P1 BRA `(.L_x_1) ;  /* 0x0000000000989947 */ /* 0x000ff40003800000 */
[----:B------:R-:W1:Y:S01]  /*00e0*/  LDCU.64 UR4, c[0x0][0x380] ;  /* 0x00007000ff0477ac */ /* 0x000e620008000a00 */
[----:B------:R-:W-:Y:S01]  /*00f0*/  LOP3.LUT R3, R6, 0x7f0, RZ, 0xc0, !PT ;  /* 0x000007f006037812 */ /* 0x000fe200078ec0ff */
[----:B------:R-:W-:-:S04]  /*0100*/  IMAD.MOV.U32 R0, RZ, RZ, RZ ;  /* 0x000000ffff007224 */ /* 0x000fc800078e00ff */
[----:B------:R-:W-:Y:S01]  /*0110*/  IMAD.MOV R7, RZ, RZ, -R3 ;  /* 0x000000ffff077224 */ /* 0x000fe200078e0a03 */
[----:B-1----:R-:W-:-:S04]  /*0120*/  UIADD3 UR4, UP0, UPT, UR4, 0x20, URZ ;  /* 0x0000002004047890 */ /* 0x002fc8000ff1e0ff */
[----:B------:R-:W-:Y:S02]  /*0130*/  UIADD3.X UR5, UPT, UPT, URZ, UR5, URZ, UP0, !UPT ;  /* 0x00000005ff057290 */ /* 0x000fe400087fe4ff */
[----:B------:R-:W-:-:S04]  /*0140*/  IMAD.U32 R13, RZ, RZ, UR4 ;  /* 0x00000004ff0d7e24 */ /* 0x000fc8000f8e00ff */
[----:B------:R-:W-:-:S07]  /*0150*/  IMAD.U32 R5, RZ, RZ, UR5 ;  /* 0x00000005ff057e24 */ /* 0x000fce000f8e00ff */
.L_x_2:
[----:B------:R-:W-:-:S05]  /*0160*/  IMAD.MOV.U32 R4, RZ, RZ, R13 ;  /* 0x000000ffff047224 */ /* 0x000fca00078e000d */
[----:B0-----:R-:W2:Y:S04]  /*0170*/  LDG.E R13, desc[UR6][R4.64+-0x20] ;  /* 0xffffe006040d7981 */ /* 0x001ea8000c1e1900 */
[----:B------:R-:W2:Y:S04]  /*0180*/  LDG.E R12, desc[UR6][R4.64+-0x1c] ;  /* 0xffffe406040c7981 */ /* 0x000ea8000c1e1900 */
[----:B------:R-:W3:Y:S04]  /*0190*/  LDG.E R15, desc[UR6][R4.64+-0x18] ;  /* 0xffffe806040f7981 */ /* 0x000ee8000c1e1900 */
[----:B------:R-:W3:Y:S04]  /*01a0*/  LDG.E R14, desc[UR6][R4.64+-0x14] ;  /* 0xffffec06040e7981 */ /* 0x000ee8000c1e1900 */
[----:B------:R-:W4:Y:S04]  /*01b0*/  LDG.E R17, desc[UR6][R4.64+-0x10] ;  /* 0xfffff00604117981 */ /* 0x000f28000c1e1900 */
[----:B------:R-:W4:Y:S04]  /*01c0*/  LDG.E R16, desc[UR6][R4.64+-0xc] ;  /* 0xfffff40604107981 */ /* 0x000f28000c1e1900 */
[----:B------:R-:W5:Y:S04]  /*01d0*/  LDG.E R19, desc[UR6][R4.64+-0x8] ;  /* 0xfffff80604137981 */ /* 0x000f68000c1e1900 */
        /* <DEDUP_REMOVED lines=8> */
[----:B------:R0:W5:Y:S01]  /*0260*/  LDG.E R8, desc[UR6][R4.64+0x1c] ;  /* 0x00001c0604087981 */ /* 0x000162000c1e1900 */
[----:B------:R-:W-:-:S05]  /*0270*/  VIADD R7, R7, 0x10 ;  /* 0x0000001007077836 */ /* 0x000fca0000000000 */
[----:B------:R-:W-:Y:S02]  /*0280*/  ISETP.NE.AND P1, PT, R7, RZ, PT ;  /* 0x000000ff0700720c */ /* 0x000fe40003f25270 */
[----:B--2---:R-:W-:Y:S02]  /*0290*/  IADD3 R12, PT, PT, R12, R13, R0 ;  /* 0x0000000d0c0c7210 */ /* 0x004fe40007ffe000 */
[----:B------:R-:W-:-:S05]  /*02a0*/  IADD3 R13, P2, PT, R4, 0x40, RZ ;  /* 0x00000040040d7810 */ /* 0x000fca0007f5e0ff */
[----:B0-----:R-:W-:Y:S01]  /*02b0*/  IMAD.X R5, RZ, RZ, R5, P2 ;  /* 0x000000ffff057224 */ /* 0x001fe200010e0605 */
[----:B---3--:R-:W-:-:S04]  /*02c0*/  IADD3 R12, PT, PT, R14, R15, R12 ;  /* 0x0000000f0e0c7210 */ /* 0x008fc80007ffe00c */
[----:B----4-:R-:W-:-:S04]  /*02d0*/  IADD3 R12, PT, PT, R16, R17, R12 ;  /* 0x00000011100c7210 */ /* 0x010fc80007ffe00c */
[----:B-----5:R-:W-:-:S04]  /*02e0*/  IADD3 R12, PT, PT, R18, R19, R12 ;  /* 0x00000013120c7210 */ /* 0x020fc80007ffe00c */
[----:B------:R-:W-:-:S04]  /*02f0*/  IADD3 R12, PT, PT, R20, R21, R12 ;  /* 0x00000015140c7210 */ /* 0x000fc80007ffe00c */
[----:B------:R-:W-:-:S04]  /*0300*/  IADD3 R12, PT, PT, R22, R23, R12 ;  /* 0x00000017160c7210 */ /* 0x000fc80007ffe00c */
[----:B------:R-:W-:-:S04]  /*0310*/  IADD3 R10, PT, PT, R10, R11, R12 ;  /* 0x0000000b0a0a7210 */ /* 0x000fc80007ffe00c */
[----:B------:R-:W-:Y:S01]  /*0320*/  IADD3 R0, PT, PT, R8, R9, R10 ;  /* 0x0000000908007210 */ /* 0x000fe20007ffe00a */
[----:B------:R-:W-:Y:S06]  /*0330*/  @P1 BRA `(.L_x_2) ;  /* 0xfffffffc00881947 */ /* 0x000fec000383ffff */
.L_x_1:
[----:B0-----:R-:W-:Y:S05]  /*0340*/  BSYNC.RECONVERGENT B0 ;  /* 0x0000000000007941 */ /* 0x001fea0003800200 */
.L_x_0:
[----:B------:R-:W-:Y:S04]  /*0350*/  BSSY.RECONVERGENT B0, `(.L_x_3) ;  /* 0x0000032000007945 */ /* 0x000fe80003800200 */
[----:B------:R-:W-:Y:S05]  /*0360*/  @!P0 BRA `(.L_x_4) ;  /* 0x0000000000c08947 */ /* 0x000fea0003800000 */
[----:B------:R-:W-:Y:S01]  /*0370*/  ISETP.GE.U32.AND P0, PT, R24, 0x8, PT ;  /* 0x000000081800780c */ /* 0x000fe20003f06070 */
[----:B------:R-:W-:Y:S01]  /*0380*/  BSSY.RECONVERGENT B1, `(.L_x_5) ;  /* 0x0000013000017945 */ /* 0x000fe20003800200 */
[----:B------:R-:W-:-:S04]  /*0390*/  LOP3.LUT R15, R6, 0x7, RZ, 0xc0, !PT ;  /* 0x00000007060f7812 */ /* 0x000fc800078ec0ff */
[----:B------:R-:W-:-:S07]  /*03a0*/  ISETP.NE.AND P1, PT, R15, RZ, PT ;  /* 0x000000ff0f00720c */ /* 0x000fce0003f25270 */
[----:B------:R-:W-:Y:S06]  /*03b0*/  @!P0 BRA `(.L_x_6) ;  /* 0x00000000003c8947 */ /* 0x000fec0003800000 */
[----:B------:R-:W0:Y:S02]  /*03c0*/  LDC.64 R4, c[0x0][0x380] ;  /* 0x0000e000ff047b82 */ /* 0x000e240000000a00 */
[----:B0-----:R-:W-:-:S05]  /*03d0*/  IMAD.WIDE.U32 R4, R3, 0x4, R4 ;  /* 0x0000000403047825 */ /* 0x001fca00078e0004 */
[----:B------:R-:W2:Y:S04]  /*03e0*/  LDG.E R7, desc[UR6][R4.64] ;  /* 0x0000000604077981 */ /* 0x000ea8000c1e1900 */
[----:B------:R-:W2:Y:S04]  /*03f0*/  LDG.E R8, desc[UR6][R4.64+0x4] ;  /* 0x0000040604087981 */ /* 0x000ea8000c1e1900 */
[----:B------:R-:W3:Y:S04]  /*0400*/  LDG.E R10, desc[UR6][R4.64+0x8] ;  /* 0x00000806040a7981 */ /* 0x000ee8000c1e1900 */
[----:B------:R-:W3:Y:S04]  /*0410*/  LDG.E R9, desc[UR6][R4.64+0xc] ;  /* 0x00000c0604097981 */ /* 0x000ee8000c1e1900 */
[----:B------:R-:W4:Y:S04]  /*0420*/  LDG.E R12, desc[UR6][R4.64+0x10] ;  /* 0x00001006040c7981 */ /* 0x000f28000c1e1900 */
[----:B------:R-:W4:Y:S04]  /*0430*/  LDG.E R11, desc[UR6][R4.64+0x14] ;  /* 0x00001406040b7981 */ /* 0x000f28000c1e1900 */
[----:B------:R-:W5:Y:S04]  /*0440*/  LDG.E R14, desc[UR6][R4.64+0x18] ;  /* 0x00001806040e7981 */ /* 0x000f68000c1e1900 */
[----:B------:R-:W5:Y:S01]  /*0450*/  LDG.E R13, desc[UR6][R4.64+0x1c] ;  /* 0x00001c06040d7981 */ /* 0x000f62000c1e1900 */
[----:B------:R-:W-:Y:S01]  /*0460*/  VIADD R3, R3, 0x8 ;  /* 0x0000000803037836 */ /* 0x000fe20000000000 */
[----:B--2---:R-:W-:-:S04]  /*0470*/  IADD3 R7, PT, PT, R8, R7, R0 ;  /* 0x0000000708077210 */ /* 0x004fc80007ffe000 */
[----:B---3--:R-:W-:-:S04]  /*0480*/  IADD3 R7, PT, PT, R9, R10, R7 ;  /* 0x0000000a09077210 */ /* 0x008fc80007ffe007 */
[----:B----4-:R-:W-:-:S04]  /*0490*/  IADD3 R7, PT, PT, R11, R12, R7 ;  /* 0x0000000c0b077210 */ /* 0x010fc80007ffe007 */
[----:B-----5:R-:W-:-:S07]  /*04a0*/  IADD3 R0, PT, PT, R13, R14, R7 ;  /* 0x0000000e0d007210 */ /* 0x020fce0007ffe007 */
.L_x_6:
[----:B------:R-:W-:Y:S05]  /*04b0*/  BSYNC.RECONVERGENT B1 ;  /* 0x0000000000017941 */ /* 0x000fea0003800200 */
.L_x_5:
        /* <DEDUP_REMOVED lines=11> */
[----:B------:R-:W3:Y:S01]  /*0570*/  LDG.E R10, desc[UR6][R4.64+0xc] ;  /* 0x00000c06040a7981 */ /* 0x000ee2000c1e1900 */
[----:B------:R-:W-:Y:S01]  /*0580*/  VIADD R3, R3, 0x4 ;  /* 0x0000000403037836 */ /* 0x000fe20000000000 */
[----:B--2---:R-:W-:-:S04]  /*0590*/  IADD3 R0, PT, PT, R8, R7, R0 ;  /* 0x0000000708007210 */ /* 0x004fc80007ffe000 */
[----:B---3--:R-:W-:-:S07]  /*05a0*/  IADD3 R0, PT, PT, R10, R9, R0 ;  /* 0x000000090a007210 */ /* 0x008fce0007ffe000 */
.L_x_8:
[----:B------:R-:W-:Y:S05]  /*05b0*/  BSYNC.RECONVERGENT B1 ;  /* 0x0000000000017941 */ /* 0x000fea0003800200 */
.L_x_7:
[----:B------:R-:W-:Y:S05]  /*05c0*/  @!P1 BRA `(.L_x_4) ;  /* 0x0000000000289947 */ /* 0x000fea0003800000 */
[----:B------:R-:W0:Y:S01]  /*05d0*/  LDC.64 R4, c[0x0][0x380] ;  /* 0x0000e000ff047b82 */ /* 0x000e220000000a00 */
[----:B------:R-:W-:Y:S02]  /*05e0*/  IMAD.MOV R6, RZ, RZ, -R6 ;  /* 0x000000ffff067224 */ /* 0x000fe400078e0a06 */
[----:B0-----:R-:W-:-:S07]  /*05f0*/  IMAD.WIDE.U32 R4, R3, 0x4, R4 ;  /* 0x0000000403047825 */ /* 0x001fce00078e0004 */
.L_x_9:
[----:B------:R0:W2:Y:S01]  /*0600*/  LDG.E R3, desc[UR6][R4.64] ;  /* 0x0000000604037981 */ /* 0x0000a2000c1e1900 */
[----:B------:R-:W-:-:S05]  /*0610*/  VIADD R6, R6, 0x1 ;  /* 0x0000000106067836 */ /* 0x000fca0000000000 */
[----:B------:R-:W-:Y:S02]  /*0620*/  ISETP.NE.AND P0, PT, R6, RZ, PT ;  /* 0x000000ff0600720c */ /* 0x000fe40003f05270 */
[----:B0-----:R-:W-:-:S05]  /*0630*/  IADD3 R4, P1, PT, R4, 0x4, RZ ;  /* 0x0000000404047810 */ /* 0x001fca0007f3e0ff */
[----:B------:R-:W-:Y:S02]  /*0640*/  IMAD.X R5, RZ, RZ, R5, P1 ;  /* 0x000000ffff057224 */ /* 0x000fe400008e0605 */
[----:B--2---:R-:W-:-:S04]  /*0650*/  IMAD.IADD R0, R3, 0x1, R0 ;  /* 0x0000000103007824 */ /* 0x004fc800078e0200 */
[----:B------:R-:W-:Y:S05]  /*0660*/  @P0 BRA `(.L_x_9) ;  /* 0xfffffffc00e40947 */ /* 0x000fea000383ffff */
.L_x_4:
[----:B------:R-:W-:Y:S05]  /*0670*/  BSYNC.RECONVERGENT B0 ;  /* 0x0000000000007941 */ /* 0x000fea0003800200 */
.L_x_3:
[----:B------:R-:W0:Y:S02]  /*0680*/  LDC.64 R4, c[0x0][0x388] ;  /* 0x0000e200ff047b82 */ /* 0x000e240000000a00 */
[----:B0-----:R-:W-:-:S05]  /*0690*/  IMAD.WIDE.U32 R2, R2, 0x4, R4 ;  /* 0x0000000402027825 */ /* 0x001fca00078e0004 */
[----:B------:R-:W-:Y:S01]  /*06a0*/  STG.E desc[UR6][R2.64], R0 ;  /* 0x0000000002007986 */ /* 0x000fe2000c101906 */
[----:B------:R-:W-:Y:S05]  /*06b0*/  EXIT ;  /* 0x000000000000794d */ /* 0x000fea0003800000 */
.L_x_10:
[----:B------:R-:W-:-:S00]  /*06c0*/  BRA `(.L_x_10) ;  /* 0xfffffffc00fc7947 */ /* 0x000fc0000383ffff */
[----:B------:R-:W-:-:S00]  /*06d0*/  NOP ;  /* 0x0000000000007918 */ /* 0x000fc00000000000 */
        /* <DEDUP_REMOVED lines=10> */
.L_x_11:


//--------------------- .nv.shared.reserved.0     --------------------------
	.section	.nv.shared.reserved.0,"aw",@nobits
	.weak		__nv_reservedSMEM_offset_0_alias
	.size		__nv_reservedSMEM_offset_0_alias, 0, 64
	.other		__nv_reservedSMEM_offset_0_alias,@"STO_CUDA_RESERVED_SHARED STV_DEFAULT"
__nv_reservedSMEM_offset_0_alias:
	.zero		0
	.zero		64


//--------------------- .nv.constant0._Z16naive_prefix_sumPiS_i --------------------------
	.section	.nv.constant0._Z16naive_prefix_sumPiS_i,"a",@progbits
	.sectionflags	@""
	.align	4
.nv.constant0._Z16naive_prefix_sumPiS_i:
	.zero		916


//--------------------- SYMBOLS --------------------------

	.type		.nv.reservedSmem.offset0,@object
	.size		.nv.reservedSmem.offset0,0x4
